//
// Generated by NVIDIA NVVM Compiler
//
// Compiler Build ID: CL-36424714
// Cuda compilation tools, release 13.0, V13.0.88
// Based on NVVM 20.0.0
//

.version 9.0
.target sm_100
.address_size 64

	// .globl	_Z4scanPiS_i
// _ZZ4scanPiS_iE4smem has been demoted

.visible .entry _Z4scanPiS_i(
	.param .u64 .ptr .align 1 _Z4scanPiS_i_param_0,
	.param .u64 .ptr .align 1 _Z4scanPiS_i_param_1,
	.param .u32 _Z4scanPiS_i_param_2
)
{
	.reg .pred 	%p<5>;
	.reg .b32 	%r<22>;
	.reg .b64 	%rd<9>;
	// demoted variable
	.shared .align 4 .b8 _ZZ4scanPiS_iE4smem[64];
	ld.param.u64 	%rd1, [_Z4scanPiS_i_param_0];
	ld.param.u64 	%rd2, [_Z4scanPiS_i_param_1];
	ld.param.u32 	%r7, [_Z4scanPiS_i_param_2];
	mov.u32 	%r1, %tid.x;
	mov.u32 	%r2, %ntid.x;
	mov.u32 	%r8, %ctaid.x;
	mad.lo.s32 	%r3, %r2, %r8, %r1;
	setp.ge.s32 	%p1, %r3, %r7;
	shl.b32 	%r9, %r1, 2;
	mov.u32 	%r10, _ZZ4scanPiS_iE4smem;
	add.s32 	%r4, %r10, %r9;
	@%p1 bra 	$L__BB0_2;
	cvta.to.global.u64 	%rd3, %rd1;
	mul.wide.s32 	%rd4, %r3, 4;
	add.s64 	%rd5, %rd3, %rd4;
	ld.global.u32 	%r11, [%rd5];
	st.shared.u32 	[%r4], %r11;
$L__BB0_2:
	setp.lt.u32 	%p2, %r2, 2;
	@%p2 bra 	$L__BB0_7;
	mov.b32 	%r21, 1;
$L__BB0_4:
	bar.sync 	0;
	setp.lt.u32 	%p3, %r1, %r21;
	@%p3 bra 	$L__BB0_6;
	sub.s32 	%r13, %r1, %r21;
	shl.b32 	%r14, %r13, 2;
	add.s32 	%r16, %r10, %r14;
	ld.shared.u32 	%r17, [%r16];
	ld.shared.u32 	%r18, [%r4];
	add.s32 	%r19, %r18, %r17;
	st.shared.u32 	[%r4], %r19;
$L__BB0_6:
	shl.b32 	%r21, %r21, 1;
	setp.lt.u32 	%p4, %r21, %r2;
	@%p4 bra 	$L__BB0_4;
$L__BB0_7:
	cvta.to.global.u64 	%rd6, %rd2;
	ld.shared.u32 	%r20, [%r4];
	mul.wide.s32 	%rd7, %r3, 4;
	add.s64 	%rd8, %rd6, %rd7;
	st.global.u32 	[%rd8], %r20;
	ret;

}


// ===== COMPILED SASS (sm_100) =====

	.target	sm_100

	.elftype	@"ET_EXEC"


//--------------------- .note.nv.tkinfo           --------------------------
	.section	.note.nv.tkinfo,"",@"SHT_NOTE"
	.sectionflags	@"SHF_NOTE_NV_TKINFO"
	.tkinfo
        /*0018*/ 	.word	0x00000002
        /*0030*/ 	.string	""
        /*0030*/ 	.string	"ptxas"
        /*0030*/ 	.string	"Cuda compilation tools, release 13.0, V13.0.88"
        /*0030*/ 	.string	"Build cuda_13.0.r13.0/compiler.36424714_0"
        /*0030*/ 	.string	"-arch sm_100 -m 64 "



//--------------------- .note.nv.cuinfo           --------------------------
	.section	.note.nv.cuinfo,"",@"SHT_NOTE"
	.sectionflags	@"SHF_NOTE_NV_CUINFO"
        /*0018*/ 	.short	0x0002
        /*001a*/ 	.short	0x0064
        /*001c*/ 	.short	0x0082
	.zero		2


//--------------------- .nv.info                  --------------------------
	.section	.nv.info,"",@"SHT_CUDA_INFO"
	.align	4


	//----- nvinfo : EIATTR_REGCOUNT
	.align		4
        /*0000*/ 	.byte	0x04, 0x2f
        /*0002*/ 	.short	(.L_1 - .L_0)
	.align		4
.L_0:
        /*0004*/ 	.word	index@(_Z4scanPiS_i)
        /*0008*/ 	.word	0x0000000a


	//----- nvinfo : EIATTR_FRAME_SIZE
	.align		4
.L_1:
        /*000c*/ 	.byte	0x04, 0x11
        /*000e*/ 	.short	(.L_3 - .L_2)
	.align		4
.L_2:
        /*0010*/ 	.word	index@(_Z4scanPiS_i)
        /*0014*/ 	.word	0x00000000


	//----- nvinfo : EIATTR_MIN_STACK_SIZE
	.align		4
.L_3:
        /*0018*/ 	.byte	0x04, 0x12
        /*001a*/ 	.short	(.L_5 - .L_4)
	.align		4
.L_4:
        /*001c*/ 	.word	index@(_Z4scanPiS_i)
        /*0020*/ 	.word	0x00000000
.L_5:


//--------------------- .nv.compat                --------------------------
	.section	.nv.compat,"",@"SHT_CUDA_COMPAT_INFO"
	.align	4
        /*0000*/ 	.byte	0x02, 0x09, 0x00, 0x00, 0x02, 0x02, 0x01, 0x00, 0x02, 0x05, 0x05, 0x00, 0x03, 0x07, 0x01, 0x01
        /*0010*/ 	.byte	0x02, 0x03, 0x00, 0x00, 0x02, 0x06, 0x01, 0x00, 0x04, 0x0b, 0x08, 0x00, 0x09, 0x00, 0x00, 0x00
        /*0020*/ 	.byte	0x00, 0x00, 0x00, 0x00


//--------------------- .nv.info._Z4scanPiS_i     --------------------------
	.section	.nv.info._Z4scanPiS_i,"",@"SHT_CUDA_INFO"
	.sectionflags	@""
	.align	4


	//----- nvinfo : EIATTR_CUDA_API_VERSION
	.align		4
        /*0000*/ 	.byte	0x04, 0x37
        /*0002*/ 	.short	(.L_7 - .L_6)
.L_6:
        /*0004*/ 	.word	0x00000082


	//----- nvinfo : EIATTR_KPARAM_INFO
	.align		4
.L_7:
        /*0008*/ 	.byte	0x04, 0x17
        /*000a*/ 	.short	(.L_9 - .L_8)
.L_8:
        /*000c*/ 	.word	0x00000000
        /*0010*/ 	.short	0x0002
        /*0012*/ 	.short	0x0010
        /*0014*/ 	.byte	0x00, 0xf0, 0x11, 0x00


	//----- nvinfo : EIATTR_KPARAM_INFO
	.align		4
.L_9:
        /*0018*/ 	.byte	0x04, 0x17
        /*001a*/ 	.short	(.L_11 - .L_10)
.L_10:
        /*001c*/ 	.word	0x00000000
        /*0020*/ 	.short	0x0001
        /*0022*/ 	.short	0x0008
        /*0024*/ 	.byte	0x00, 0xf5, 0x21, 0x00


	//----- nvinfo : EIATTR_KPARAM_INFO
	.align		4
.L_11:
        /*0028*/ 	.byte	0x04, 0x17
        /*002a*/ 	.short	(.L_13 - .L_12)
.L_12:
        /*002c*/ 	.word	0x00000000
        /*0030*/ 	.short	0x0000
        /*0032*/ 	.short	0x0000
        /*0034*/ 	.byte	0x00, 0xf5, 0x21, 0x00


	//----- nvinfo : EIATTR_SPARSE_MMA_MASK
	.align		4
.L_13:
        /*0038*/ 	.byte	0x03, 0x50
        /*003a*/ 	.short	0x0000


	//----- nvinfo : EIATTR_MAXREG_COUNT
	.align		4
        /*003c*/ 	.byte	0x03, 0x1b
        /*003e*/ 	.short	0x00ff


	//----- nvinfo : EIATTR_NUM_BARRIERS
	.align		4
        /*0040*/ 	.byte	0x02, 0x4c
        /*0042*/ 	.byte	0x01
	.zero		1


	//----- nvinfo : EIATTR_MERCURY_ISA_VERSION
	.align		4
        /*0044*/ 	.byte	0x03, 0x5f
        /*0046*/ 	.short	0x0101


	//----- nvinfo : EIATTR_VRC_CTA_INIT_COUNT
	.align		4
        /*0048*/ 	.byte	0x02, 0x4a
	.zero		1
	.zero		1


	//----- nvinfo : EIATTR_EXIT_INSTR_OFFSETS
	.align		4
        /*004c*/ 	.byte	0x04, 0x1c
        /*004e*/ 	.short	(.L_15 - .L_14)


	//   ....[0]....
.L_14:
        /*0050*/ 	.word	0x00000220


	//----- nvinfo : EIATTR_CBANK_PARAM_SIZE
	.align		4
.L_15:
        /*0054*/ 	.byte	0x03, 0x19
        /*0056*/ 	.short	0x0014


	//----- nvinfo : EIATTR_PARAM_CBANK
	.align		4
        /*0058*/ 	.byte	0x04, 0x0a
        /*005a*/ 	.short	(.L_17 - .L_16)
	.align		4
.L_16:
        /*005c*/ 	.word	index@(.nv.constant0._Z4scanPiS_i)
        /*0060*/ 	.short	0x0380
        /*0062*/ 	.short	0x0014


	//----- nvinfo : EIATTR_SW_WAR
	.align		4
.L_17:
        /*0064*/ 	.byte	0x04, 0x36
        /*0066*/ 	.short	(.L_19 - .L_18)
.L_18:
        /*0068*/ 	.word	0x00000008
.L_19:


//--------------------- .nv.callgraph             --------------------------
	.section	.nv.callgraph,"",@"SHT_CUDA_CALLGRAPH"
	.align	4
	.sectionentsize	8
	.align		4
        /*0000*/ 	.word	0x00000000
	.align		4
        /*0004*/ 	.word	0xffffffff
	.align		4
        /*0008*/ 	.word	0x00000000
	.align		4
        /*000c*/ 	.word	0xfffffffe
	.align		4
        /*0010*/ 	.word	0x00000000
	.align		4
        /*0014*/ 	.word	0xfffffffd
	.align		4
        /*0018*/ 	.word	0x00000000
	.align		4
        /*001c*/ 	.word	0xfffffffc


//--------------------- .text._Z4scanPiS_i        --------------------------
	.section	.text._Z4scanPiS_i,"ax",@progbits
	.align	128
        .global         _Z4scanPiS_i
        .type           _Z4scanPiS_i,@function
        .size           _Z4scanPiS_i,(.L_x_3 - _Z4scanPiS_i)
        .other          _Z4scanPiS_i,@"STO_CUDA_ENTRY STV_DEFAULT"
_Z4scanPiS_i:
.text._Z4scanPiS_i:
[----:B------:R-:W-:Y:S01]  /*0000*/  LDC R1, c[0x0][0x37c] ;  /* 0x0000df00ff017b82 */ /* 0x000fe20000000800 */
[----:B------:R-:W0:Y:S01]  /*0010*/  S2R R4, SR_TID.X ;  /* 0x0000000000047919 */ /* 0x000e220000002100 */
[----:B------:R-:W0:Y:S01]  /*0020*/  LDCU UR8, c[0x0][0x360] ;  /* 0x00006c00ff0877ac */ /* 0x000e220008000800 */
[----:B------:R-:W0:Y:S01]  /*0030*/  S2R R5, SR_CTAID.X ;  /* 0x0000000000057919 */ /* 0x000e220000002500 */
[----:B------:R-:W1:Y:S01]  /*0040*/  LDCU UR4, c[0x0][0x390] ;  /* 0x00007200ff0477ac */ /* 0x000e620008000800 */
[----:B------:R-:W2:Y:S01]  /*0050*/  LDCU.64 UR6, c[0x0][0x358] ;  /* 0x00006b00ff0677ac */ /* 0x000ea20008000a00 */
[----:B0-----:R-:W-:-:S05]  /*0060*/  IMAD R5, R5, UR8, R4 ;  /* 0x0000000805057c24 */ /* 0x001fca000f8e0204 */
[----:B-1----:R-:W-:-:S13]  /*0070*/  ISETP.GE.AND P0, PT, R5, UR4, PT ;  /* 0x0000000405007c0c */ /* 0x002fda000bf06270 */
[----:B------:R-:W0:Y:S02]  /*0080*/  @!P0 LDC.64 R2, c[0x0][0x380] ;  /* 0x0000e000ff028b82 */ /* 0x000e240000000a00 */
[----:B0-----:R-:W-:-:S06]  /*0090*/  @!P0 IMAD.WIDE R2, R5, 0x4, R2 ;  /* 0x0000000405028825 */ /* 0x001fcc00078e0202 */
[----:B--2---:R-:W2:Y:S01]  /*00a0*/  @!P0 LDG.E R3, desc[UR6][R2.64] ;  /* 0x0000000602038981 */ /* 0x004ea2000c1e1900 */
[----:B------:R-:W0:Y:S01]  /*00b0*/  S2UR UR5, SR_CgaCtaId ;  /* 0x00000000000579c3 */ /* 0x000e220000008800 */
[----:B------:R-:W-:Y:S01]  /*00c0*/  UMOV UR4, 0x400 ;  /* 0x0000040000047882 */ /* 0x000fe20000000000 */
[----:B------:R-:W-:Y:S02]  /*00d0*/  UISETP.GE.U32.AND UP0, UPT, UR8, 0x2, UPT ;  /* 0x000000020800788c */ /* 0x000fe4000bf06070 */
[----:B0-----:R-:W-:-:S06]  /*00e0*/  ULEA UR4, UR5, UR4, 0x18 ;  /* 0x0000000405047291 */ /* 0x001fcc000f8ec0ff */
[----:B------:R-:W-:-:S05]  /*00f0*/  LEA R0, R4, UR4, 0x2 ;  /* 0x0000000404007c11 */ /* 0x000fca000f8e10ff */
[----:B--2---:R0:W-:Y:S01]  /*0100*/  @!P0 STS [R0], R3 ;  /* 0x0000000300008388 */ /* 0x0041e20000000800 */
[----:B------:R-:W-:Y:S05]  /*0110*/  BRA.U !UP0, `(.L_x_0) ;  /* 0x0000000108307547 */ /* 0x000fea000b800000 */
[----:B------:R-:W-:-:S05]  /*0120*/  UMOV UR5, 0x1 ;  /* 0x0000000100057882 */ /* 0x000fca0000000000 */
.L_x_1:
[----:B------:R-:W-:Y:S01]  /*0130*/  BAR.SYNC.DEFER_BLOCKING 0x0 ;  /* 0x0000000000007b1d */ /* 0x000fe20000010000 */
[----:B------:R-:W-:-:S13]  /*0140*/  ISETP.GE.U32.AND P0, PT, R4, UR5, PT ;  /* 0x0000000504007c0c */ /* 0x000fda000bf06070 */
[----:B------:R-:W-:Y:S01]  /*0150*/  @P0 VIADD R2, R4, -UR5 ;  /* 0x8000000504020c36 */ /* 0x000fe20008000000 */
[----:B------:R-:W-:-:S04]  /*0160*/  USHF.L.U32 UR5, UR5, 0x1, URZ ;  /* 0x0000000105057899 */ /* 0x000fc800080006ff */
[----:B------:R-:W-:Y:S01]  /*0170*/  @P0 LEA R2, R2, UR4, 0x2 ;  /* 0x0000000402020c11 */ /* 0x000fe2000f8e10ff */
[----:B------:R-:W-:Y:S01]  /*0180*/  UISETP.GE.U32.AND UP0, UPT, UR5, UR8, UPT ;  /* 0x000000080500728c */ /* 0x000fe2000bf06070 */
[----:B01----:R-:W-:Y:S04]  /*0190*/  @P0 LDS R3, [R0] ;  /* 0x0000000000030984 */ /* 0x003fe80000000800 */
[----:B------:R-:W0:Y:S02]  /*01a0*/  @P0 LDS R2, [R2] ;  /* 0x0000000002020984 */ /* 0x000e240000000800 */
[----:B0-----:R-:W-:-:S05]  /*01b0*/  @P0 IADD3 R3, PT, PT, R2, R3, RZ ;  /* 0x0000000302030210 */ /* 0x001fca0007ffe0ff */
[----:B------:R1:W-:Y:S01]  /*01c0*/  @P0 STS [R0], R3 ;  /* 0x0000000300000388 */ /* 0x0003e20000000800 */
[----:B------:R-:W-:Y:S05]  /*01d0*/  BRA.U !UP0, `(.L_x_1) ;  /* 0xfffffffd08d47547 */ /* 0x000fea000b83ffff */
.L_x_0:
[----:B------:R-:W2:Y:S01]  /*01e0*/  LDS R7, [R0] ;  /* 0x0000000000077984 */ /* 0x000ea20000000800 */
[----:B01----:R-:W0:Y:S02]  /*01f0*/  LDC.64 R2, c[0x0][0x388] ;  /* 0x0000e200ff027b82 */ /* 0x003e240000000a00 */
[----:B0-----:R-:W-:-:S05]  /*0200*/  IMAD.WIDE R2, R5, 0x4, R2 ;  /* 0x0000000405027825 */ /* 0x001fca00078e0202 */
[----:B--2---:R-:W-:Y:S01]  /*0210*/  STG.E desc[UR6][R2.64], R7 ;  /* 0x0000000702007986 */ /* 0x004fe2000c101906 */
[----:B------:R-:W-:Y:S05]  /*0220*/  EXIT ;  /* 0x000000000000794d */ /* 0x000fea0003800000 */
.L_x_2:
[----:B------:R-:W-:-:S00]  /*0230*/  BRA `(.L_x_2) ;  /* 0xfffffffc00fc7947 */ /* 0x000fc0000383ffff */
[----:B------:R-:W-:-:S00]  /*0240*/  NOP ;  /* 0x0000000000007918 */ /* 0x000fc00000000000 */
        /* <DEDUP_REMOVED lines=11> */
.L_x_3:


//--------------------- .nv.shared._Z4scanPiS_i   --------------------------
	.section	.nv.shared._Z4scanPiS_i,"aw",@nobits
	.sectionflags	@""
	.align	4
.nv.shared._Z4scanPiS_i:
	.zero		1088


//--------------------- .nv.shared.reserved.0     --------------------------
	.section	.nv.shared.reserved.0,"aw",@nobits
	.weak		__nv_reservedSMEM_offset_0_alias
	.size		__nv_reservedSMEM_offset_0_alias, 0, 64
	.other		__nv_reservedSMEM_offset_0_alias,@"STO_CUDA_RESERVED_SHARED STV_DEFAULT"
__nv_reservedSMEM_offset_0_alias:
	.zero		0
	.zero		64


//--------------------- .nv.constant0._Z4scanPiS_i --------------------------
	.section	.nv.constant0._Z4scanPiS_i,"a",@progbits
	.sectionflags	@""
	.align	4
.nv.constant0._Z4scanPiS_i:
	.zero		916


//--------------------- SYMBOLS --------------------------

	.type		.nv.reservedSmem.offset0,@object
	.size		.nv.reservedSmem.offset0,0x4
	.type		.nv.reservedSmem.cap,@object
	.size		.nv.reservedSmem.cap,0x4
